//
// Generated by NVIDIA NVVM Compiler
//
// Compiler Build ID: CL-36424714
// Cuda compilation tools, release 13.0, V13.0.88
// Based on NVVM 20.0.0
//

.version 9.0
.target sm_100
.address_size 64

	// .globl	_Z16Kernel_Copy_CUDAPfS_

.visible .entry _Z16Kernel_Copy_CUDAPfS_(
	.param .u64 .ptr .align 1 _Z16Kernel_Copy_CUDAPfS__param_0,
	.param .u64 .ptr .align 1 _Z16Kernel_Copy_CUDAPfS__param_1
)
{
	.reg .b32 	%r<2>;
	.reg .b32 	%f<2>;
	.reg .b64 	%rd<8>;

	ld.param.u64 	%rd1, [_Z16Kernel_Copy_CUDAPfS__param_0];
	ld.param.u64 	%rd2, [_Z16Kernel_Copy_CUDAPfS__param_1];
	cvta.to.global.u64 	%rd3, %rd2;
	cvta.to.global.u64 	%rd4, %rd1;
	mov.u32 	%r1, %tid.x;
	mul.wide.u32 	%rd5, %r1, 4;
	add.s64 	%rd6, %rd4, %rd5;
	ld.global.f32 	%f1, [%rd6];
	add.s64 	%rd7, %rd3, %rd5;
	st.global.f32 	[%rd7], %f1;
	ret;

}


// ===== COMPILED SASS (sm_100) =====

	.target	sm_100

	.elftype	@"ET_EXEC"


//--------------------- .note.nv.tkinfo           --------------------------
	.section	.note.nv.tkinfo,"",@"SHT_NOTE"
	.sectionflags	@"SHF_NOTE_NV_TKINFO"
	.tkinfo
        /*0018*/ 	.word	0x00000002
        /*0030*/ 	.string	""
        /*0030*/ 	.string	"ptxas"
        /*0030*/ 	.string	"Cuda compilation tools, release 13.0, V13.0.88"
        /*0030*/ 	.string	"Build cuda_13.0.r13.0/compiler.36424714_0"
        /*0030*/ 	.string	"-arch sm_100 -m 64 "



//--------------------- .note.nv.cuinfo           --------------------------
	.section	.note.nv.cuinfo,"",@"SHT_NOTE"
	.sectionflags	@"SHF_NOTE_NV_CUINFO"
        /*0018*/ 	.short	0x0002
        /*001a*/ 	.short	0x0064
        /*001c*/ 	.short	0x0082
	.zero		2


//--------------------- .nv.info                  --------------------------
	.section	.nv.info,"",@"SHT_CUDA_INFO"
	.align	4


	//----- nvinfo : EIATTR_REGCOUNT
	.align		4
        /*0000*/ 	.byte	0x04, 0x2f
        /*0002*/ 	.short	(.L_1 - .L_0)
	.align		4
.L_0:
        /*0004*/ 	.word	index@(_Z16Kernel_Copy_CUDAPfS_)
        /*0008*/ 	.word	0x0000000a


	//----- nvinfo : EIATTR_FRAME_SIZE
	.align		4
.L_1:
        /*000c*/ 	.byte	0x04, 0x11
        /*000e*/ 	.short	(.L_3 - .L_2)
	.align		4
.L_2:
        /*0010*/ 	.word	index@(_Z16Kernel_Copy_CUDAPfS_)
        /*0014*/ 	.word	0x00000000


	//----- nvinfo : EIATTR_MIN_STACK_SIZE
	.align		4
.L_3:
        /*0018*/ 	.byte	0x04, 0x12
        /*001a*/ 	.short	(.L_5 - .L_4)
	.align		4
.L_4:
        /*001c*/ 	.word	index@(_Z16Kernel_Copy_CUDAPfS_)
        /*0020*/ 	.word	0x00000000
.L_5:


//--------------------- .nv.compat                --------------------------
	.section	.nv.compat,"",@"SHT_CUDA_COMPAT_INFO"
	.align	4
        /*0000*/ 	.byte	0x02, 0x09, 0x00, 0x00, 0x02, 0x02, 0x01, 0x00, 0x02, 0x05, 0x05, 0x00, 0x03, 0x07, 0x01, 0x01
        /*0010*/ 	.byte	0x02, 0x03, 0x00, 0x00, 0x02, 0x06, 0x01, 0x00, 0x04, 0x0b, 0x08, 0x00, 0x09, 0x00, 0x00, 0x00
        /*0020*/ 	.byte	0x00, 0x00, 0x00, 0x00


//--------------------- .nv.info._Z16Kernel_Copy_CUDAPfS_ --------------------------
	.section	.nv.info._Z16Kernel_Copy_CUDAPfS_,"",@"SHT_CUDA_INFO"
	.sectionflags	@""
	.align	4


	//----- nvinfo : EIATTR_CUDA_API_VERSION
	.align		4
        /*0000*/ 	.byte	0x04, 0x37
        /*0002*/ 	.short	(.L_7 - .L_6)
.L_6:
        /*0004*/ 	.word	0x00000082


	//----- nvinfo : EIATTR_KPARAM_INFO
	.align		4
.L_7:
        /*0008*/ 	.byte	0x04, 0x17
        /*000a*/ 	.short	(.L_9 - .L_8)
.L_8:
        /*000c*/ 	.word	0x00000000
        /*0010*/ 	.short	0x0001
        /*0012*/ 	.short	0x0008
        /*0014*/ 	.byte	0x00, 0xf5, 0x21, 0x00


	//----- nvinfo : EIATTR_KPARAM_INFO
	.align		4
.L_9:
        /*0018*/ 	.byte	0x04, 0x17
        /*001a*/ 	.short	(.L_11 - .L_10)
.L_10:
        /*001c*/ 	.word	0x00000000
        /*0020*/ 	.short	0x0000
        /*0022*/ 	.short	0x0000
        /*0024*/ 	.byte	0x00, 0xf5, 0x21, 0x00


	//----- nvinfo : EIATTR_SPARSE_MMA_MASK
	.align		4
.L_11:
        /*0028*/ 	.byte	0x03, 0x50
        /*002a*/ 	.short	0x0000


	//----- nvinfo : EIATTR_MAXREG_COUNT
	.align		4
        /*002c*/ 	.byte	0x03, 0x1b
        /*002e*/ 	.short	0x00ff


	//----- nvinfo : EIATTR_MERCURY_ISA_VERSION
	.align		4
        /*0030*/ 	.byte	0x03, 0x5f
        /*0032*/ 	.short	0x0101


	//----- nvinfo : EIATTR_VRC_CTA_INIT_COUNT
	.align		4
        /*0034*/ 	.byte	0x02, 0x4a
	.zero		1
	.zero		1


	//----- nvinfo : EIATTR_EXIT_INSTR_OFFSETS
	.align		4
        /*0038*/ 	.byte	0x04, 0x1c
        /*003a*/ 	.short	(.L_13 - .L_12)


	//   ....[0]....
.L_12:
        /*003c*/ 	.word	0x00000090


	//----- nvinfo : EIATTR_CBANK_PARAM_SIZE
	.align		4
.L_13:
        /*0040*/ 	.byte	0x03, 0x19
        /*0042*/ 	.short	0x0010


	//----- nvinfo : EIATTR_PARAM_CBANK
	.align		4
        /*0044*/ 	.byte	0x04, 0x0a
        /*0046*/ 	.short	(.L_15 - .L_14)
	.align		4
.L_14:
        /*0048*/ 	.word	index@(.nv.constant0._Z16Kernel_Copy_CUDAPfS_)
        /*004c*/ 	.short	0x0380
        /*004e*/ 	.short	0x0010


	//----- nvinfo : EIATTR_SW_WAR
	.align		4
.L_15:
        /*0050*/ 	.byte	0x04, 0x36
        /*0052*/ 	.short	(.L_17 - .L_16)
.L_16:
        /*0054*/ 	.word	0x00000008
.L_17:


//--------------------- .nv.callgraph             --------------------------
	.section	.nv.callgraph,"",@"SHT_CUDA_CALLGRAPH"
	.align	4
	.sectionentsize	8
	.align		4
        /*0000*/ 	.word	0x00000000
	.align		4
        /*0004*/ 	.word	0xffffffff
	.align		4
        /*0008*/ 	.word	0x00000000
	.align		4
        /*000c*/ 	.word	0xfffffffe
	.align		4
        /*0010*/ 	.word	0x00000000
	.align		4
        /*0014*/ 	.word	0xfffffffd
	.align		4
        /*0018*/ 	.word	0x00000000
	.align		4
        /*001c*/ 	.word	0xfffffffc


//--------------------- .text._Z16Kernel_Copy_CUDAPfS_ --------------------------
	.section	.text._Z16Kernel_Copy_CUDAPfS_,"ax",@progbits
	.align	128
        .global         _Z16Kernel_Copy_CUDAPfS_
        .type           _Z16Kernel_Copy_CUDAPfS_,@function
        .size           _Z16Kernel_Copy_CUDAPfS_,(.L_x_1 - _Z16Kernel_Copy_CUDAPfS_)
        .other          _Z16Kernel_Copy_CUDAPfS_,@"STO_CUDA_ENTRY STV_DEFAULT"
_Z16Kernel_Copy_CUDAPfS_:
.text._Z16Kernel_Copy_CUDAPfS_:
[----:B------:R-:W-:Y:S01]  /*0000*/  LDC R1, c[0x0][0x37c] ;  /* 0x0000df00ff017b82 */ /* 0x000fe20000000800 */
[----:B------:R-:W0:Y:S07]  /*0010*/  S2R R7, SR_TID.X ;  /* 0x0000000000077919 */ /* 0x000e2e0000002100 */
[----:B------:R-:W0:Y:S01]  /*0020*/  LDC.64 R2, c[0x0][0x380] ;  /* 0x0000e000ff027b82 */ /* 0x000e220000000a00 */
[----:B------:R-:W1:Y:S07]  /*0030*/  LDCU.64 UR4, c[0x0][0x358] ;  /* 0x00006b00ff0477ac */ /* 0x000e6e0008000a00 */
[----:B------:R-:W2:Y:S01]  /*0040*/  LDC.64 R4, c[0x0][0x388] ;  /* 0x0000e200ff047b82 */ /* 0x000ea20000000a00 */
[----:B0-----:R-:W-:-:S06]  /*0050*/  IMAD.WIDE.U32 R2, R7, 0x4, R2 ;  /* 0x0000000407027825 */ /* 0x001fcc00078e0002 */
[----:B-1----:R-:W3:Y:S01]  /*0060*/  LDG.E R3, desc[UR4][R2.64] ;  /* 0x0000000402037981 */ /* 0x002ee2000c1e1900 */
[----:B--2---:R-:W-:-:S05]  /*0070*/  IMAD.WIDE.U32 R4, R7, 0x4, R4 ;  /* 0x0000000407047825 */ /* 0x004fca00078e0004 */
[----:B---3--:R-:W-:Y:S01]  /*0080*/  STG.E desc[UR4][R4.64], R3 ;  /* 0x0000000304007986 */ /* 0x008fe2000c101904 */
[----:B------:R-:W-:Y:S05]  /*0090*/  EXIT ;  /* 0x000000000000794d */ /* 0x000fea0003800000 */
.L_x_0:
[----:B------:R-:W-:-:S00]  /*00a0*/  BRA `(.L_x_0) ;  /* 0xfffffffc00fc7947 */ /* 0x000fc0000383ffff */
[----:B------:R-:W-:-:S00]  /*00b0*/  NOP ;  /* 0x0000000000007918 */ /* 0x000fc00000000000 */
        /* <DEDUP_REMOVED lines=12> */
.L_x_1:


//--------------------- .nv.shared.reserved.0     --------------------------
	.section	.nv.shared.reserved.0,"aw",@nobits
	.weak		__nv_reservedSMEM_offset_0_alias
	.size		__nv_reservedSMEM_offset_0_alias, 0, 64
	.other		__nv_reservedSMEM_offset_0_alias,@"STO_CUDA_RESERVED_SHARED STV_DEFAULT"
__nv_reservedSMEM_offset_0_alias:
	.zero		0
	.zero		64


//--------------------- .nv.constant0._Z16Kernel_Copy_CUDAPfS_ --------------------------
	.section	.nv.constant0._Z16Kernel_Copy_CUDAPfS_,"a",@progbits
	.sectionflags	@""
	.align	4
.nv.constant0._Z16Kernel_Copy_CUDAPfS_:
	.zero		912


//--------------------- SYMBOLS --------------------------

	.type		.nv.reservedSmem.offset0,@object
	.size		.nv.reservedSmem.offset0,0x4
